	.headerflags	@"EF_CUDA_TEXMODE_UNIFIED EF_CUDA_64BIT_ADDRESS EF_CUDA_ACCELERATORS EF_CUDA_SM90 EF_CUDA_VIRTUAL_SM(EF_CUDA_SM90)"
	.elftype	@"ET_EXEC"


//--------------------- .nv.info                  --------------------------
	.section	.nv.info,"",@"SHT_CUDA_INFO"
	.align	4


	//----- nvinfo : EIATTR_REGCOUNT
	.align		4
        /*0000*/ 	.byte	0x04, 0x2f
        /*0002*/ 	.short	(.L_3 - .L_2)
	.align		4
.L_2:
        /*0004*/ 	.word	index@(triton_poi_fused__native_batch_norm_legit_no_training__prelu_kernel_0)
        /*0008*/ 	.word	0x0000001b


	//----- nvinfo : EIATTR_MIN_STACK_SIZE
	.align		4
.L_3:
        /*000c*/ 	.byte	0x04, 0x12
        /*000e*/ 	.short	(.L_5 - .L_4)
	.align		4
.L_4:
        /*0010*/ 	.word	index@(triton_poi_fused__native_batch_norm_legit_no_training__prelu_kernel_0)
        /*0014*/ 	.word	0x00000000


	//----- nvinfo : EIATTR_FRAME_SIZE
	.align		4
.L_5:
        /*0018*/ 	.byte	0x04, 0x11
        /*001a*/ 	.short	(.L_7 - .L_6)
	.align		4
.L_6:
        /*001c*/ 	.word	index@(triton_poi_fused__native_batch_norm_legit_no_training__prelu_kernel_0)
        /*0020*/ 	.word	0x00000000


	//----- nvinfo : EIATTR_MIN_STACK_SIZE
	.align		4
.L_7:
        /*0024*/ 	.byte	0x04, 0x12
        /*0026*/ 	.short	(.L_9 - .L_8)
	.align		4
.L_8:
        /*0028*/ 	.word	index@(triton_poi_fused__native_batch_norm_legit_no_training__prelu_kernel_0)
        /*002c*/ 	.word	0x00000000
.L_9:


//--------------------- .nv.info.triton_poi_fused__native_batch_norm_legit_no_training__prelu_kernel_0 --------------------------
	.section	.nv.info.triton_poi_fused__native_batch_norm_legit_no_training__prelu_kernel_0,"",@"SHT_CUDA_INFO"
	.sectionflags	@""
	.align	4


	//----- nvinfo : EIATTR_CUDA_API_VERSION
	.align		4
        /*0000*/ 	.byte	0x04, 0x37
        /*0002*/ 	.short	(.L_11 - .L_10)
.L_10:
        /*0004*/ 	.word	0x0000007c


	//----- nvinfo : EIATTR_KPARAM_INFO
	.align		4
.L_11:
        /*0008*/ 	.byte	0x04, 0x17
        /*000a*/ 	.short	(.L_13 - .L_12)
.L_12:
        /*000c*/ 	.word	0x00000000
        /*0010*/ 	.short	0x0007
        /*0012*/ 	.short	0x0038
        /*0014*/ 	.byte	0x00, 0xf0, 0x11, 0x00


	//----- nvinfo : EIATTR_KPARAM_INFO
	.align		4
.L_13:
        /*0018*/ 	.byte	0x04, 0x17
        /*001a*/ 	.short	(.L_15 - .L_14)
.L_14:
        /*001c*/ 	.word	0x00000000
        /*0020*/ 	.short	0x0006
        /*0022*/ 	.short	0x0030
        /*0024*/ 	.byte	0x00, 0xf4, 0x21, 0x00


	//----- nvinfo : EIATTR_KPARAM_INFO
	.align		4
.L_15:
        /*0028*/ 	.byte	0x04, 0x17
        /*002a*/ 	.short	(.L_17 - .L_16)
.L_16:
        /*002c*/ 	.word	0x00000000
        /*0030*/ 	.short	0x0005
        /*0032*/ 	.short	0x0028
        /*0034*/ 	.byte	0x00, 0xf4, 0x21, 0x00


	//----- nvinfo : EIATTR_KPARAM_INFO
	.align		4
.L_17:
        /*0038*/ 	.byte	0x04, 0x17
        /*003a*/ 	.short	(.L_19 - .L_18)
.L_18:
        /*003c*/ 	.word	0x00000000
        /*0040*/ 	.short	0x0004
        /*0042*/ 	.short	0x0020
        /*0044*/ 	.byte	0x00, 0xf4, 0x21, 0x00


	//----- nvinfo : EIATTR_KPARAM_INFO
	.align		4
.L_19:
        /*0048*/ 	.byte	0x04, 0x17
        /*004a*/ 	.short	(.L_21 - .L_20)
.L_20:
        /*004c*/ 	.word	0x00000000
        /*0050*/ 	.short	0x0003
        /*0052*/ 	.short	0x0018
        /*0054*/ 	.byte	0x00, 0xf4, 0x21, 0x00


	//----- nvinfo : EIATTR_KPARAM_INFO
	.align		4
.L_21:
        /*0058*/ 	.byte	0x04, 0x17
        /*005a*/ 	.short	(.L_23 - .L_22)
.L_22:
        /*005c*/ 	.word	0x00000000
        /*0060*/ 	.short	0x0002
        /*0062*/ 	.short	0x0010
        /*0064*/ 	.byte	0x00, 0xf4, 0x21, 0x00


	//----- nvinfo : EIATTR_KPARAM_INFO
	.align		4
.L_23:
        /*0068*/ 	.byte	0x04, 0x17
        /*006a*/ 	.short	(.L_25 - .L_24)
.L_24:
        /*006c*/ 	.word	0x00000000
        /*0070*/ 	.short	0x0001
        /*0072*/ 	.short	0x0008
        /*0074*/ 	.byte	0x00, 0xf4, 0x21, 0x00


	//----- nvinfo : EIATTR_KPARAM_INFO
	.align		4
.L_25:
        /*0078*/ 	.byte	0x04, 0x17
        /*007a*/ 	.short	(.L_27 - .L_26)
.L_26:
        /*007c*/ 	.word	0x00000000
        /*0080*/ 	.short	0x0000
        /*0082*/ 	.short	0x0000
        /*0084*/ 	.byte	0x00, 0xf4, 0x21, 0x00


	//----- nvinfo : EIATTR_SPARSE_MMA_MASK
	.align		4
.L_27:
        /*0088*/ 	.byte	0x03, 0x50
        /*008a*/ 	.short	0x0000


	//----- nvinfo : EIATTR_MAXREG_COUNT
	.align		4
        /*008c*/ 	.byte	0x03, 0x1b
        /*008e*/ 	.short	0x00ff


	//----- nvinfo : EIATTR_EXIT_INSTR_OFFSETS
	.align		4
        /*0090*/ 	.byte	0x04, 0x1c
        /*0092*/ 	.short	(.L_29 - .L_28)


	//   ....[0]....
.L_28:
        /*0094*/ 	.word	0x000004f0


	//   ....[1]....
        /*0098*/ 	.word	0x00000510


	//----- nvinfo : EIATTR_REQNTID
	.align		4
.L_29:
        /*009c*/ 	.byte	0x04, 0x10
        /*009e*/ 	.short	(.L_31 - .L_30)
.L_30:
        /*00a0*/ 	.word	0x00000020
        /*00a4*/ 	.word	0x00000001
        /*00a8*/ 	.word	0x00000001


	//----- nvinfo : EIATTR_CBANK_PARAM_SIZE
	.align		4
.L_31:
        /*00ac*/ 	.byte	0x03, 0x19
        /*00ae*/ 	.short	0x003c


	//----- nvinfo : EIATTR_PARAM_CBANK
	.align		4
        /*00b0*/ 	.byte	0x04, 0x0a
        /*00b2*/ 	.short	(.L_33 - .L_32)
	.align		4
.L_32:
        /*00b4*/ 	.word	index@(.nv.constant0.triton_poi_fused__native_batch_norm_legit_no_training__prelu_kernel_0)
        /*00b8*/ 	.short	0x0210
        /*00ba*/ 	.short	0x003c


	//----- nvinfo : EIATTR_SW_WAR
	.align		4
.L_33:
        /*00bc*/ 	.byte	0x04, 0x36
        /*00be*/ 	.short	(.L_35 - .L_34)
.L_34:
        /*00c0*/ 	.word	0x00000008
.L_35:


//--------------------- .nv.callgraph             --------------------------
	.section	.nv.callgraph,"",@"SHT_CUDA_CALLGRAPH"
	.align	4
	.sectionentsize	8
	.align		4
        /*0000*/ 	.word	0x00000000
	.align		4
        /*0004*/ 	.word	0xffffffff
	.align		4
        /*0008*/ 	.word	0x00000000
	.align		4
        /*000c*/ 	.word	0xfffffffe
	.align		4
        /*0010*/ 	.word	0x00000000
	.align		4
        /*0014*/ 	.word	0xfffffffd
	.align		4
        /*0018*/ 	.word	0x00000000
	.align		4
        /*001c*/ 	.word	0xfffffffc


//--------------------- .nv.constant4             --------------------------
	.section	.nv.constant4,"a",@progbits
	.align	8
	.align		8
.nv.constant4:
        /*0000*/ 	.dword	_$_str
	.align		8
        /*0008*/ 	.dword	_$_str_$_2


//--------------------- .text.triton_poi_fused__native_batch_norm_legit_no_training__prelu_kernel_0 --------------------------
	.section	.text.triton_poi_fused__native_batch_norm_legit_no_training__prelu_kernel_0,"ax",@progbits
	.align	128
        .global         triton_poi_fused__native_batch_norm_legit_no_training__prelu_kernel_0
        .type           triton_poi_fused__native_batch_norm_legit_no_training__prelu_kernel_0,@function
        .size           triton_poi_fused__native_batch_norm_legit_no_training__prelu_kernel_0,(.L_x_1 - triton_poi_fused__native_batch_norm_legit_no_training__prelu_kernel_0)
        .other          triton_poi_fused__native_batch_norm_legit_no_training__prelu_kernel_0,@"STO_CUDA_ENTRY STV_DEFAULT"
triton_poi_fused__native_batch_norm_legit_no_training__prelu_kernel_0:
.text.triton_poi_fused__native_batch_norm_legit_no_training__prelu_kernel_0:
[----:B------:R-:W0:Y:S01]  /*0000*/  LDC R1, c[0x0][0x28] ;  /* 0x00000a00ff017b82 */ /* 0x000e220000000800 */
[----:B------:R-:W1:Y:S07]  /*0010*/  S2R R0, SR_TID.X ;  /* 0x0000000000007919 */ /* 0x000e6e0000002100 */
[----:B------:R-:W2:Y:S01]  /*0020*/  LDC.64 R8, c[0x0][0x228] ;  /* 0x00008a00ff087b82 */ /* 0x000ea20000000a00 */
[----:B------:R-:W-:Y:S02]  /*0030*/  CS2R R18, SRZ ;  /* 0x0000000000127805 */ /* 0x000fe4000001ff00 */
[----:B------:R-:W-:Y:S01]  /*0040*/  CS2R R20, SRZ ;  /* 0x0000000000147805 */ /* 0x000fe2000001ff00 */
[----:B------:R-:W3:Y:S01]  /*0050*/  S2R R5, SR_CTAID.X ;  /* 0x0000000000057919 */ /* 0x000ee20000002500 */
[----:B------:R-:W-:-:S03]  /*0060*/  ULDC.64 UR4, c[0x0][0x208] ;  /* 0x0000820000047ab9 */ /* 0x000fc60000000a00 */
[----:B------:R-:W4:Y:S08]  /*0070*/  LDC.64 R6, c[0x0][0x220] ;  /* 0x00008800ff067b82 */ /* 0x000f300000000a00 */
[----:B------:R-:W5:Y:S08]  /*0080*/  LDC.64 R10, c[0x0][0x230] ;  /* 0x00008c00ff0a7b82 */ /* 0x000f700000000a00 */
[----:B------:R-:W4:Y:S01]  /*0090*/  LDC.64 R12, c[0x0][0x238] ;  /* 0x00008e00ff0c7b82 */ /* 0x000f220000000a00 */
[----:B-1----:R-:W-:Y:S01]  /*00a0*/  SHF.L.U32 R0, R0, 0x1, RZ ;  /* 0x0000000100007819 */ /* 0x002fe200000006ff */
[----:B------:R-:W-:-:S06]  /*00b0*/  HFMA2.MMA R16, -RZ, RZ, 0, 0 ;  /* 0x00000000ff107435 */ /* 0x000fcc00000001ff */
[----:B------:R-:W1:Y:S01]  /*00c0*/  LDC.64 R14, c[0x0][0x240] ;  /* 0x00009000ff0e7b82 */ /* 0x000e620000000a00 */
[----:B---3--:R-:W-:Y:S02]  /*00d0*/  SHF.R.S32.HI R3, RZ, 0x19, R5 ;  /* 0x00000019ff037819 */ /* 0x008fe40000011405 */
[----:B------:R-:W-:Y:S02]  /*00e0*/  LOP3.LUT R0, R0, 0x3e, RZ, 0xc0, !PT ;  /* 0x0000003e00007812 */ /* 0x000fe400078ec0ff */
[----:B------:R-:W-:Y:S02]  /*00f0*/  SGXT R3, R3, 0x1 ;  /* 0x000000010303781a */ /* 0x000fe40000000200 */
[----:B------:R-:W-:Y:S02]  /*0100*/  LEA R0, R5, R0, 0x6 ;  /* 0x0000000005007211 */ /* 0x000fe400078e30ff */
[----:B------:R-:W3:Y:S02]  /*0110*/  LDC.64 R4, c[0x0][0x218] ;  /* 0x00008600ff047b82 */ /* 0x000ee40000000a00 */
[----:B------:R-:W-:-:S02]  /*0120*/  LEA.HI R3, R3, R0, RZ, 0x2 ;  /* 0x0000000003037211 */ /* 0x000fc400078f10ff */
[----:B------:R-:W-:Y:S02]  /*0130*/  ISETP.GE.AND P0, PT, R0, 0x40, PT ;  /* 0x000000400000780c */ /* 0x000fe40003f06270 */
[----:B------:R-:W-:-:S04]  /*0140*/  SHF.R.S32.HI R3, RZ, 0x2, R3 ;  /* 0x00000002ff037819 */ /* 0x000fc80000011403 */
[----:B------:R-:W-:-:S04]  /*0150*/  LEA.HI R2, R3, R3, RZ, 0x2 ;  /* 0x0000000303027211 */ /* 0x000fc800078f10ff */
[----:B------:R-:W-:-:S04]  /*0160*/  LOP3.LUT R2, R2, 0xfffffffc, RZ, 0xc0, !PT ;  /* 0xfffffffc02027812 */ /* 0x000fc800078ec0ff */
[----:B------:R-:W-:-:S05]  /*0170*/  IADD3 R17, R3, -R2, RZ ;  /* 0x8000000203117210 */ /* 0x000fca0007ffe0ff */
[----:B--2---:R-:W-:-:S05]  /*0180*/  IMAD.WIDE R8, R17, 0x4, R8 ;  /* 0x0000000411087825 */ /* 0x004fca00078e0208 */
[----:B------:R-:W2:Y:S04]  /*0190*/  @!P0 LDG.E.EL R18, desc[UR4][R8.64] ;  /* 0x0000000408128981 */ /* 0x000ea8000c2e1900 */
[----:B------:R5:W2:Y:S01]  /*01a0*/  @!P0 LDG.E.EL R20, desc[UR4][R8.64] ;  /* 0x0000000408148981 */ /* 0x000aa2000c2e1900 */
[----:B------:R-:W-:Y:S01]  /*01b0*/  CS2R R2, SRZ ;  /* 0x0000000000027805 */ /* 0x000fe2000001ff00 */
[----:B---3--:R-:W-:Y:S01]  /*01c0*/  IMAD.WIDE R4, R0, 0x4, R4 ;  /* 0x0000000400047825 */ /* 0x008fe200078e0204 */
[----:B------:R-:W-:-:S03]  /*01d0*/  HFMA2.MMA R24, -RZ, RZ, 0, 0 ;  /* 0x00000000ff187435 */ /* 0x000fc600000001ff */
[C---:B----4-:R-:W-:Y:S01]  /*01e0*/  IMAD.WIDE R6, R17.reuse, 0x4, R6 ;  /* 0x0000000411067825 */ /* 0x050fe200078e0206 */
[----:B------:R-:W3:Y:S01]  /*01f0*/  @!P0 LDG.E.64 R2, desc[UR4][R4.64] ;  /* 0x0000000404028981 */ /* 0x000ee2000c1e1b00 */
[----:B------:R-:W-:Y:S02]  /*0200*/  MOV R22, RZ ;  /* 0x000000ff00167202 */ /* 0x000fe40000000f00 */
[C---:B-----5:R-:W-:Y:S01]  /*0210*/  IMAD.WIDE R8, R17.reuse, 0x4, R10 ;  /* 0x0000000411087825 */ /* 0x060fe200078e020a */
[----:B------:R-:W3:Y:S03]  /*0220*/  @!P0 LDG.E.EL R19, desc[UR4][R6.64] ;  /* 0x0000000406138981 */ /* 0x000ee6000c2e1900 */
[----:B0-----:R-:W-:Y:S01]  /*0230*/  IMAD.WIDE R10, R17, 0x4, R12 ;  /* 0x00000004110a7825 */ /* 0x001fe200078e020c */
[----:B------:R0:W4:Y:S01]  /*0240*/  @!P0 LDG.E.EL R16, desc[UR4][R6.64] ;  /* 0x0000000406108981 */ /* 0x000122000c2e1900 */
[----:B------:R-:W-:-:S03]  /*0250*/  MOV R13, RZ ;  /* 0x000000ff000d7202 */ /* 0x000fc60000000f00 */
[----:B------:R-:W5:Y:S04]  /*0260*/  @!P0 LDG.E.EL R21, desc[UR4][R8.64] ;  /* 0x0000000408158981 */ /* 0x000f68000c2e1900 */
[----:B------:R1:W5:Y:S04]  /*0270*/  @!P0 LDG.E.EL R22, desc[UR4][R8.64] ;  /* 0x0000000408168981 */ /* 0x000368000c2e1900 */
[----:B------:R-:W5:Y:S04]  /*0280*/  @!P0 LDG.E.EL R24, desc[UR4][R10.64] ;  /* 0x000000040a188981 */ /* 0x000f68000c2e1900 */
[----:B------:R-:W5:Y:S01]  /*0290*/  @!P0 LDG.E.EL R13, desc[UR4][R10.64] ;  /* 0x000000040a0d8981 */ /* 0x000f62000c2e1900 */
[----:B0-----:R-:W-:Y:S01]  /*02a0*/  CS2R R6, SRZ ;  /* 0x0000000000067805 */ /* 0x001fe2000001ff00 */
[----:B-1----:R-:W-:-:S05]  /*02b0*/  IMAD.WIDE R4, R17, 0x4, R14 ;  /* 0x0000000411047825 */ /* 0x002fca00078e020e */
[----:B------:R-:W5:Y:S04]  /*02c0*/  @!P0 LDG.E.EL R7, desc[UR4][R4.64] ;  /* 0x0000000404078981 */ /* 0x000f68000c2e1900 */
[----:B------:R0:W5:Y:S01]  /*02d0*/  @!P0 LDG.E.EL R6, desc[UR4][R4.64] ;  /* 0x0000000404068981 */ /* 0x000162000c2e1900 */
[----:B------:R-:W-:Y:S01]  /*02e0*/  HFMA2.MMA R9, -RZ, RZ, 1.625, 0 ;  /* 0x3e800000ff097435 */ /* 0x000fe200000001ff */
[----:B--2---:R-:W-:Y:S01]  /*02f0*/  FADD R18, R18, 0.0010000000474974513054 ;  /* 0x3a83126f12127421 */ /* 0x004fe20000000000 */
[----:B------:R-:W-:-:S03]  /*0300*/  FADD R20, R20, 0.0010000000474974513054 ;  /* 0x3a83126f14147421 */ /* 0x000fc60000000000 */
[----:B------:R-:W1:Y:S08]  /*0310*/  MUFU.SQRT R12, R18 ;  /* 0x00000012000c7308 */ /* 0x000e700000002000 */
[----:B------:R-:W2:Y:S01]  /*0320*/  MUFU.SQRT R8, R20 ;  /* 0x0000001400087308 */ /* 0x000ea20000002000 */
[----:B---3--:R-:W-:Y:S01]  /*0330*/  FADD R19, -R19, R2 ;  /* 0x0000000213137221 */ /* 0x008fe20000000100 */
[----:B----4-:R-:W-:Y:S01]  /*0340*/  FADD R16, -R16, R3 ;  /* 0x0000000310107221 */ /* 0x010fe20000000100 */
[C---:B-1----:R-:W-:Y:S01]  /*0350*/  FSETP.GT.AND P1, PT, R12.reuse, 8.50705917302346158658e+37, PT ;  /* 0x7e8000000c00780b */ /* 0x042fe20003f24000 */
[----:B------:R-:W1:Y:S01]  /*0360*/  LDC.64 R2, c[0x0][0x210] ;  /* 0x00008400ff027b82 */ /* 0x000e620000000a00 */
[----:B------:R-:W-:-:S02]  /*0370*/  FSETP.GEU.AND P3, PT, R12, 1.175494350822287508e-38, PT ;  /* 0x008000000c00780b */ /* 0x000fc40003f6e000 */
[C---:B0-----:R-:W-:Y:S02]  /*0380*/  FSEL R5, R9.reuse, 1, P1 ;  /* 0x3f80000009057808 */ /* 0x041fe40000800000 */
[C---:B--2---:R-:W-:Y:S02]  /*0390*/  FSETP.GT.AND P2, PT, R8.reuse, 8.50705917302346158658e+37, PT ;  /* 0x7e8000000800780b */ /* 0x044fe40003f44000 */
[----:B------:R-:W-:Y:S02]  /*03a0*/  FSETP.GEU.AND P4, PT, R8, 1.175494350822287508e-38, PT ;  /* 0x008000000800780b */ /* 0x000fe40003f8e000 */
[----:B------:R-:W-:-:S03]  /*03b0*/  FSEL R9, R9, 1, P2 ;  /* 0x3f80000009097808 */ /* 0x000fc60001000000 */
[----:B------:R-:W-:Y:S02]  /*03c0*/  @P1 FMUL R12, R12, 0.25 ;  /* 0x3e8000000c0c1820 */ /* 0x000fe40000400000 */
[----:B------:R-:W-:Y:S02]  /*03d0*/  @!P3 FMUL R5, R5, 16777216 ;  /* 0x4b8000000505b820 */ /* 0x000fe40000400000 */
[----:B------:R-:W-:Y:S02]  /*03e0*/  @!P3 FMUL R12, R12, 16777216 ;  /* 0x4b8000000c0cb820 */ /* 0x000fe40000400000 */
[----:B------:R-:W-:-:S04]  /*03f0*/  @P2 FMUL R8, R8, 0.25 ;  /* 0x3e80000008082820 */ /* 0x000fc80000400000 */
[----:B------:R-:W0:Y:S01]  /*0400*/  MUFU.RCP R12, R12 ;  /* 0x0000000c000c7308 */ /* 0x000e220000001000 */
[----:B------:R-:W-:Y:S01]  /*0410*/  @!P4 FMUL R9, R9, 16777216 ;  /* 0x4b8000000909c820 */ /* 0x000fe20000400000 */
[----:B------:R-:W-:Y:S01]  /*0420*/  @!P4 FMUL R8, R8, 16777216 ;  /* 0x4b8000000808c820 */ /* 0x000fe20000400000 */
[----:B-1----:R-:W-:-:S05]  /*0430*/  IMAD.WIDE R2, R0, 0x4, R2 ;  /* 0x0000000400027825 */ /* 0x002fca00078e0202 */
[----:B------:R-:W1:Y:S01]  /*0440*/  MUFU.RCP R8, R8 ;  /* 0x0000000800087308 */ /* 0x000e620000001000 */
[----:B0-----:R-:W-:-:S04]  /*0450*/  FMUL R4, R12, R5 ;  /* 0x000000050c047220 */ /* 0x001fc80000400000 */
[----:B------:R-:W-:Y:S01]  /*0460*/  FMUL R19, R19, R4 ;  /* 0x0000000413137220 */ /* 0x000fe20000400000 */
[----:B-1----:R-:W-:-:S03]  /*0470*/  FMUL R9, R8, R9 ;  /* 0x0000000908097220 */ /* 0x002fc60000400000 */
[----:B-----5:R-:W-:Y:S01]  /*0480*/  FFMA R12, R19, R21, R24 ;  /* 0x00000015130c7223 */ /* 0x020fe20000000018 */
[----:B------:R-:W-:-:S04]  /*0490*/  FMUL R16, R16, R9 ;  /* 0x0000000910107220 */ /* 0x000fc80000400000 */
[----:B------:R-:W-:Y:S01]  /*04a0*/  FSETP.GT.AND P1, PT, R12, RZ, PT ;  /* 0x000000ff0c00720b */ /* 0x000fe20003f24000 */
[----:B------:R-:W-:-:S05]  /*04b0*/  FFMA R13, R16, R22, R13 ;  /* 0x00000016100d7223 */ /* 0x000fca000000000d */
[----:B------:R-:W-:-:S07]  /*04c0*/  FSETP.GT.AND P2, PT, R13, RZ, PT ;  /* 0x000000ff0d00720b */ /* 0x000fce0003f44000 */
[----:B------:R-:W-:-:S06]  /*04d0*/  @!P1 FMUL R12, R12, R7 ;  /* 0x000000070c0c9220 */ /* 0x000fcc0000400000 */
[----:B------:R-:W-:Y:S01]  /*04e0*/  @!P2 FMUL R13, R13, R6 ;  /* 0x000000060d0da220 */ /* 0x000fe20000400000 */
[----:B------:R-:W-:Y:S06]  /*04f0*/  @P0 EXIT ;  /* 0x000000000000094d */ /* 0x000fec0003800000 */
[----:B------:R-:W-:Y:S01]  /*0500*/  STG.E.64 desc[UR4][R2.64], R12 ;  /* 0x0000000c02007986 */ /* 0x000fe2000c101b04 */
[----:B------:R-:W-:Y:S05]  /*0510*/  EXIT ;  /* 0x000000000000794d */ /* 0x000fea0003800000 */
.L_x_0:
[----:B------:R-:W-:-:S00]  /*0520*/  BRA `(.L_x_0) ;  /* 0xfffffffc00fc7947 */ /* 0x000fc0000383ffff */
[----:B------:R-:W-:-:S00]  /*0530*/  NOP ;  /* 0x0000000000007918 */ /* 0x000fc00000000000 */
        /* <DEDUP_REMOVED lines=12> */
.L_x_1:


//--------------------- .nv.global.init           --------------------------
	.section	.nv.global.init,"aw",@progbits
.nv.global.init:
	.type		_$_str,@object
	.size		_$_str,(_$_str_$_2 - _$_str)
_$_str:
        /*0000*/ 	.byte	0x5f, 0x5f, 0x43, 0x55, 0x44, 0x41, 0x5f, 0x46, 0x54, 0x5a, 0x00
	.type		_$_str_$_2,@object
	.size		_$_str_$_2,(.L_1 - _$_str_$_2)
_$_str_$_2:
        /*000b*/ 	.byte	0x5f, 0x5f, 0x43, 0x55, 0x44, 0x41, 0x5f, 0x50, 0x52, 0x45, 0x43, 0x5f, 0x53, 0x51, 0x52, 0x54
        /*001b*/ 	.byte	0x00
.L_1:


//--------------------- .nv.constant0.triton_poi_fused__native_batch_norm_legit_no_training__prelu_kernel_0 --------------------------
	.section	.nv.constant0.triton_poi_fused__native_batch_norm_legit_no_training__prelu_kernel_0,"a",@progbits
	.sectionflags	@""
	.align	4
.nv.constant0.triton_poi_fused__native_batch_norm_legit_no_training__prelu_kernel_0:
	.zero		588
